	.headerflags	@"EF_CUDA_TEXMODE_UNIFIED EF_CUDA_64BIT_ADDRESS EF_CUDA_ACCELERATORS EF_CUDA_SM90 EF_CUDA_VIRTUAL_SM(EF_CUDA_SM90)"
	.elftype	@"ET_EXEC"


//--------------------- .nv.info                  --------------------------
	.section	.nv.info,"",@"SHT_CUDA_INFO"
	.align	4


	//----- nvinfo : EIATTR_REGCOUNT
	.align		4
        /*0000*/ 	.byte	0x04, 0x2f
        /*0002*/ 	.short	(.L_3 - .L_2)
	.align		4
.L_2:
        /*0004*/ 	.word	index@(triton_poi_fused__native_batch_norm_legit_no_training_leaky_relu_22)
        /*0008*/ 	.word	0x00000010


	//----- nvinfo : EIATTR_MIN_STACK_SIZE
	.align		4
.L_3:
        /*000c*/ 	.byte	0x04, 0x12
        /*000e*/ 	.short	(.L_5 - .L_4)
	.align		4
.L_4:
        /*0010*/ 	.word	index@(triton_poi_fused__native_batch_norm_legit_no_training_leaky_relu_22)
        /*0014*/ 	.word	0x00000000


	//----- nvinfo : EIATTR_FRAME_SIZE
	.align		4
.L_5:
        /*0018*/ 	.byte	0x04, 0x11
        /*001a*/ 	.short	(.L_7 - .L_6)
	.align		4
.L_6:
        /*001c*/ 	.word	index@(triton_poi_fused__native_batch_norm_legit_no_training_leaky_relu_22)
        /*0020*/ 	.word	0x00000000


	//----- nvinfo : EIATTR_MIN_STACK_SIZE
	.align		4
.L_7:
        /*0024*/ 	.byte	0x04, 0x12
        /*0026*/ 	.short	(.L_9 - .L_8)
	.align		4
.L_8:
        /*0028*/ 	.word	index@(triton_poi_fused__native_batch_norm_legit_no_training_leaky_relu_22)
        /*002c*/ 	.word	0x00000000
.L_9:


//--------------------- .nv.info.triton_poi_fused__native_batch_norm_legit_no_training_leaky_relu_22 --------------------------
	.section	.nv.info.triton_poi_fused__native_batch_norm_legit_no_training_leaky_relu_22,"",@"SHT_CUDA_INFO"
	.sectionflags	@""
	.align	4


	//----- nvinfo : EIATTR_CUDA_API_VERSION
	.align		4
        /*0000*/ 	.byte	0x04, 0x37
        /*0002*/ 	.short	(.L_11 - .L_10)
.L_10:
        /*0004*/ 	.word	0x0000007c


	//----- nvinfo : EIATTR_KPARAM_INFO
	.align		4
.L_11:
        /*0008*/ 	.byte	0x04, 0x17
        /*000a*/ 	.short	(.L_13 - .L_12)
.L_12:
        /*000c*/ 	.word	0x00000000
        /*0010*/ 	.short	0x0006
        /*0012*/ 	.short	0x0030
        /*0014*/ 	.byte	0x00, 0xf0, 0x11, 0x00


	//----- nvinfo : EIATTR_KPARAM_INFO
	.align		4
.L_13:
        /*0018*/ 	.byte	0x04, 0x17
        /*001a*/ 	.short	(.L_15 - .L_14)
.L_14:
        /*001c*/ 	.word	0x00000000
        /*0020*/ 	.short	0x0005
        /*0022*/ 	.short	0x0028
        /*0024*/ 	.byte	0x00, 0xf4, 0x21, 0x00


	//----- nvinfo : EIATTR_KPARAM_INFO
	.align		4
.L_15:
        /*0028*/ 	.byte	0x04, 0x17
        /*002a*/ 	.short	(.L_17 - .L_16)
.L_16:
        /*002c*/ 	.word	0x00000000
        /*0030*/ 	.short	0x0004
        /*0032*/ 	.short	0x0020
        /*0034*/ 	.byte	0x00, 0xf4, 0x21, 0x00


	//----- nvinfo : EIATTR_KPARAM_INFO
	.align		4
.L_17:
        /*0038*/ 	.byte	0x04, 0x17
        /*003a*/ 	.short	(.L_19 - .L_18)
.L_18:
        /*003c*/ 	.word	0x00000000
        /*0040*/ 	.short	0x0003
        /*0042*/ 	.short	0x0018
        /*0044*/ 	.byte	0x00, 0xf4, 0x21, 0x00


	//----- nvinfo : EIATTR_KPARAM_INFO
	.align		4
.L_19:
        /*0048*/ 	.byte	0x04, 0x17
        /*004a*/ 	.short	(.L_21 - .L_20)
.L_20:
        /*004c*/ 	.word	0x00000000
        /*0050*/ 	.short	0x0002
        /*0052*/ 	.short	0x0010
        /*0054*/ 	.byte	0x00, 0xf4, 0x21, 0x00


	//----- nvinfo : EIATTR_KPARAM_INFO
	.align		4
.L_21:
        /*0058*/ 	.byte	0x04, 0x17
        /*005a*/ 	.short	(.L_23 - .L_22)
.L_22:
        /*005c*/ 	.word	0x00000000
        /*0060*/ 	.short	0x0001
        /*0062*/ 	.short	0x0008
        /*0064*/ 	.byte	0x00, 0xf4, 0x21, 0x00


	//----- nvinfo : EIATTR_KPARAM_INFO
	.align		4
.L_23:
        /*0068*/ 	.byte	0x04, 0x17
        /*006a*/ 	.short	(.L_25 - .L_24)
.L_24:
        /*006c*/ 	.word	0x00000000
        /*0070*/ 	.short	0x0000
        /*0072*/ 	.short	0x0000
        /*0074*/ 	.byte	0x00, 0xf4, 0x21, 0x00


	//----- nvinfo : EIATTR_SPARSE_MMA_MASK
	.align		4
.L_25:
        /*0078*/ 	.byte	0x03, 0x50
        /*007a*/ 	.short	0x0000


	//----- nvinfo : EIATTR_MAXREG_COUNT
	.align		4
        /*007c*/ 	.byte	0x03, 0x1b
        /*007e*/ 	.short	0x00ff


	//----- nvinfo : EIATTR_EXIT_INSTR_OFFSETS
	.align		4
        /*0080*/ 	.byte	0x04, 0x1c
        /*0082*/ 	.short	(.L_27 - .L_26)


	//   ....[0]....
.L_26:
        /*0084*/ 	.word	0x000002d0


	//----- nvinfo : EIATTR_REQNTID
	.align		4
.L_27:
        /*0088*/ 	.byte	0x04, 0x10
        /*008a*/ 	.short	(.L_29 - .L_28)
.L_28:
        /*008c*/ 	.word	0x00000080
        /*0090*/ 	.word	0x00000001
        /*0094*/ 	.word	0x00000001


	//----- nvinfo : EIATTR_CBANK_PARAM_SIZE
	.align		4
.L_29:
        /*0098*/ 	.byte	0x03, 0x19
        /*009a*/ 	.short	0x0034


	//----- nvinfo : EIATTR_PARAM_CBANK
	.align		4
        /*009c*/ 	.byte	0x04, 0x0a
        /*009e*/ 	.short	(.L_31 - .L_30)
	.align		4
.L_30:
        /*00a0*/ 	.word	index@(.nv.constant0.triton_poi_fused__native_batch_norm_legit_no_training_leaky_relu_22)
        /*00a4*/ 	.short	0x0210
        /*00a6*/ 	.short	0x0034


	//----- nvinfo : EIATTR_SW_WAR
	.align		4
.L_31:
        /*00a8*/ 	.byte	0x04, 0x36
        /*00aa*/ 	.short	(.L_33 - .L_32)
.L_32:
        /*00ac*/ 	.word	0x00000008
.L_33:


//--------------------- .nv.callgraph             --------------------------
	.section	.nv.callgraph,"",@"SHT_CUDA_CALLGRAPH"
	.align	4
	.sectionentsize	8
	.align		4
        /*0000*/ 	.word	0x00000000
	.align		4
        /*0004*/ 	.word	0xffffffff
	.align		4
        /*0008*/ 	.word	0x00000000
	.align		4
        /*000c*/ 	.word	0xfffffffe
	.align		4
        /*0010*/ 	.word	0x00000000
	.align		4
        /*0014*/ 	.word	0xfffffffd
	.align		4
        /*0018*/ 	.word	0x00000000
	.align		4
        /*001c*/ 	.word	0xfffffffc


//--------------------- .nv.constant4             --------------------------
	.section	.nv.constant4,"a",@progbits
	.align	8
	.align		8
.nv.constant4:
        /*0000*/ 	.dword	_$_str
	.align		8
        /*0008*/ 	.dword	_$_str_$_2


//--------------------- .text.triton_poi_fused__native_batch_norm_legit_no_training_leaky_relu_22 --------------------------
	.section	.text.triton_poi_fused__native_batch_norm_legit_no_training_leaky_relu_22,"ax",@progbits
	.align	128
        .global         triton_poi_fused__native_batch_norm_legit_no_training_leaky_relu_22
        .type           triton_poi_fused__native_batch_norm_legit_no_training_leaky_relu_22,@function
        .size           triton_poi_fused__native_batch_norm_legit_no_training_leaky_relu_22,(.L_x_1 - triton_poi_fused__native_batch_norm_legit_no_training_leaky_relu_22)
        .other          triton_poi_fused__native_batch_norm_legit_no_training_leaky_relu_22,@"STO_CUDA_ENTRY STV_DEFAULT"
triton_poi_fused__native_batch_norm_legit_no_training_leaky_relu_22:
.text.triton_poi_fused__native_batch_norm_legit_no_training_leaky_relu_22:
[----:B------:R-:W-:Y:S01]  /*0000*/  LDC R1, c[0x0][0x28] ;  /* 0x00000a00ff017b82 */ /* 0x000fe20000000800 */
[----:B------:R-:W1:Y:S07]  /*0010*/  S2R R0, SR_TID.X ;  /* 0x0000000000007919 */ /* 0x000e6e0000002100 */
[----:B------:R-:W2:Y:S01]  /*0020*/  LDC.64 R6, c[0x0][0x228] ;  /* 0x00008a00ff067b82 */ /* 0x000ea20000000a00 */
[----:B------:R-:W-:Y:S01]  /*0030*/  ULDC.64 UR4, c[0x0][0x208] ;  /* 0x0000820000047ab9 */ /* 0x000fe20000000a00 */
[----:B------:R-:W3:Y:S06]  /*0040*/  S2R R3, SR_CTAID.X ;  /* 0x0000000000037919 */ /* 0x000eec0000002500 */
[----:B------:R-:W4:Y:S08]  /*0050*/  LDC.64 R4, c[0x0][0x220] ;  /* 0x00008800ff047b82 */ /* 0x000f300000000a00 */
[----:B------:R-:W5:Y:S08]  /*0060*/  LDC.64 R8, c[0x0][0x230] ;  /* 0x00008c00ff087b82 */ /* 0x000f700000000a00 */
[----:B------:R-:W5:Y:S01]  /*0070*/  LDC.64 R10, c[0x0][0x238] ;  /* 0x00008e00ff0a7b82 */ /* 0x000f620000000a00 */
[----:B-1----:R-:W-:-:S02]  /*0080*/  LOP3.LUT R0, R0, 0x7f, RZ, 0xc0, !PT ;  /* 0x0000007f00007812 */ /* 0x002fc400078ec0ff */
[----:B---3--:R-:W-:Y:S02]  /*0090*/  SHF.R.S32.HI R2, RZ, 0x18, R3 ;  /* 0x00000018ff027819 */ /* 0x008fe40000011403 */
[----:B------:R-:W-:Y:S02]  /*00a0*/  LEA R0, R3, R0, 0x7 ;  /* 0x0000000003007211 */ /* 0x000fe400078e38ff */
[----:B------:R-:W-:-:S04]  /*00b0*/  SGXT R3, R2, 0x1 ;  /* 0x000000010203781a */ /* 0x000fc80000000200 */
[----:B------:R-:W-:-:S04]  /*00c0*/  LEA.HI R3, R3, R0, RZ, 0x9 ;  /* 0x0000000003037211 */ /* 0x000fc800078f48ff */
[----:B------:R-:W-:-:S04]  /*00d0*/  LOP3.LUT R3, R3, 0xfffffe00, RZ, 0xc0, !PT ;  /* 0xfffffe0003037812 */ /* 0x000fc800078ec0ff */
[----:B------:R-:W-:Y:S02]  /*00e0*/  IADD3 R13, R0, -R3, RZ ;  /* 0x80000003000d7210 */ /* 0x000fe40007ffe0ff */
[----:B------:R-:W1:Y:S03]  /*00f0*/  LDC.64 R2, c[0x0][0x218] ;  /* 0x00008600ff027b82 */ /* 0x000e660000000a00 */
[----:B--2---:R-:W-:-:S06]  /*0100*/  IMAD.WIDE R6, R13, 0x4, R6 ;  /* 0x000000040d067825 */ /* 0x004fcc00078e0206 */
[----:B------:R-:W2:Y:S01]  /*0110*/  LDG.E.EL R6, desc[UR4][R6.64] ;  /* 0x0000000406067981 */ /* 0x000ea2000c2e1900 */
[----:B----4-:R-:W-:-:S04]  /*0120*/  IMAD.WIDE R4, R13, 0x4, R4 ;  /* 0x000000040d047825 */ /* 0x010fc800078e0204 */
[C---:B-----5:R-:W-:Y:S02]  /*0130*/  IMAD.WIDE R8, R13.reuse, 0x4, R8 ;  /* 0x000000040d087825 */ /* 0x060fe400078e0208 */
[----:B------:R3:W4:Y:S02]  /*0140*/  LDG.E.EL R5, desc[UR4][R4.64] ;  /* 0x0000000404057981 */ /* 0x000724000c2e1900 */
[----:B0-----:R-:W-:Y:S02]  /*0150*/  IMAD.WIDE R10, R13, 0x4, R10 ;  /* 0x000000040d0a7825 */ /* 0x001fe400078e020a */
[----:B------:R-:W5:Y:S02]  /*0160*/  LDG.E.EL R8, desc[UR4][R8.64] ;  /* 0x0000000408087981 */ /* 0x000f64000c2e1900 */
[----:B-1----:R-:W-:Y:S02]  /*0170*/  IMAD.WIDE R2, R0, 0x4, R2 ;  /* 0x0000000400027825 */ /* 0x002fe400078e0202 */
[----:B------:R-:W5:Y:S04]  /*0180*/  LDG.E.EL R11, desc[UR4][R10.64] ;  /* 0x000000040a0b7981 */ /* 0x000f68000c2e1900 */
[----:B------:R-:W4:Y:S01]  /*0190*/  LDG.E R2, desc[UR4][R2.64] ;  /* 0x0000000402027981 */ /* 0x000f22000c1e1900 */
[----:B---3--:R-:W-:Y:S01]  /*01a0*/  HFMA2.MMA R4, -RZ, RZ, 1.625, 0 ;  /* 0x3e800000ff047435 */ /* 0x008fe200000001ff */
[----:B--2---:R-:W-:-:S04]  /*01b0*/  FADD R6, R6, 9.9999997473787516356e-06 ;  /* 0x3727c5ac06067421 */ /* 0x004fc80000000000 */
[----:B------:R-:W0:Y:S02]  /*01c0*/  MUFU.SQRT R7, R6 ;  /* 0x0000000600077308 */ /* 0x000e240000002000 */
[C---:B0-----:R-:W-:Y:S02]  /*01d0*/  FSETP.GT.AND P0, PT, R7.reuse, 8.50705917302346158658e+37, PT ;  /* 0x7e8000000700780b */ /* 0x041fe40003f04000 */
[----:B------:R-:W-:-:S11]  /*01e0*/  FSETP.GEU.AND P1, PT, R7, 1.175494350822287508e-38, PT ;  /* 0x008000000700780b */ /* 0x000fd60003f2e000 */
[----:B------:R-:W-:-:S04]  /*01f0*/  @P0 FMUL R7, R7, 0.25 ;  /* 0x3e80000007070820 */ /* 0x000fc80000400000 */
[----:B------:R-:W-:-:S06]  /*0200*/  @!P1 FMUL R7, R7, 16777216 ;  /* 0x4b80000007079820 */ /* 0x000fcc0000400000 */
[----:B------:R-:W0:Y:S01]  /*0210*/  MUFU.RCP R7, R7 ;  /* 0x0000000700077308 */ /* 0x000e220000001000 */
[----:B------:R-:W-:Y:S01]  /*0220*/  FSEL R4, R4, 1, P0 ;  /* 0x3f80000004047808 */ /* 0x000fe20000000000 */
[----:B----4-:R-:W-:Y:S02]  /*0230*/  FADD R5, R2, -R5 ;  /* 0x8000000502057221 */ /* 0x010fe40000000000 */
[----:B------:R-:W1:Y:S02]  /*0240*/  LDC.64 R2, c[0x0][0x210] ;  /* 0x00008400ff027b82 */ /* 0x000e640000000a00 */
[----:B------:R-:W-:-:S04]  /*0250*/  @!P1 FMUL R4, R4, 16777216 ;  /* 0x4b80000004049820 */ /* 0x000fc80000400000 */
[----:B0-----:R-:W-:-:S04]  /*0260*/  FMUL R4, R7, R4 ;  /* 0x0000000407047220 */ /* 0x001fc80000400000 */
[----:B------:R-:W-:-:S04]  /*0270*/  FMUL R4, R5, R4 ;  /* 0x0000000405047220 */ /* 0x000fc80000400000 */
[----:B-----5:R-:W-:-:S05]  /*0280*/  FFMA R11, R8, R4, R11 ;  /* 0x00000004080b7223 */ /* 0x020fca000000000b */
[----:B------:R-:W-:Y:S01]  /*0290*/  FSETP.GT.AND P0, PT, R11, RZ, PT ;  /* 0x000000ff0b00720b */ /* 0x000fe20003f04000 */
[----:B-1----:R-:W-:-:S12]  /*02a0*/  IMAD.WIDE R2, R0, 0x4, R2 ;  /* 0x0000000400027825 */ /* 0x002fd800078e0202 */
[----:B------:R-:W-:-:S05]  /*02b0*/  @!P0 FMUL R11, R11, 0.10000000149011611938 ;  /* 0x3dcccccd0b0b8820 */ /* 0x000fca0000400000 */
[----:B------:R-:W-:Y:S01]  /*02c0*/  STG.E desc[UR4][R2.64], R11 ;  /* 0x0000000b02007986 */ /* 0x000fe2000c101904 */
[----:B------:R-:W-:Y:S05]  /*02d0*/  EXIT ;  /* 0x000000000000794d */ /* 0x000fea0003800000 */
.L_x_0:
[----:B------:R-:W-:-:S00]  /*02e0*/  BRA `(.L_x_0) ;  /* 0xfffffffc00fc7947 */ /* 0x000fc0000383ffff */
[----:B------:R-:W-:-:S00]  /*02f0*/  NOP ;  /* 0x0000000000007918 */ /* 0x000fc00000000000 */
        /* <DEDUP_REMOVED lines=8> */
.L_x_1:


//--------------------- .nv.global.init           --------------------------
	.section	.nv.global.init,"aw",@progbits
.nv.global.init:
	.type		_$_str,@object
	.size		_$_str,(_$_str_$_2 - _$_str)
_$_str:
        /*0000*/ 	.byte	0x5f, 0x5f, 0x43, 0x55, 0x44, 0x41, 0x5f, 0x46, 0x54, 0x5a, 0x00
	.type		_$_str_$_2,@object
	.size		_$_str_$_2,(.L_1 - _$_str_$_2)
_$_str_$_2:
        /*000b*/ 	.byte	0x5f, 0x5f, 0x43, 0x55, 0x44, 0x41, 0x5f, 0x50, 0x52, 0x45, 0x43, 0x5f, 0x53, 0x51, 0x52, 0x54
        /*001b*/ 	.byte	0x00
.L_1:


//--------------------- .nv.constant0.triton_poi_fused__native_batch_norm_legit_no_training_leaky_relu_22 --------------------------
	.section	.nv.constant0.triton_poi_fused__native_batch_norm_legit_no_training_leaky_relu_22,"a",@progbits
	.sectionflags	@""
	.align	4
.nv.constant0.triton_poi_fused__native_batch_norm_legit_no_training_leaky_relu_22:
	.zero		580
